//
// Generated by NVIDIA NVVM Compiler
//
// Compiler Build ID: CL-36424714
// Cuda compilation tools, release 13.0, V13.0.88
// Based on NVVM 20.0.0
//

.version 9.0
.target sm_100
.address_size 64

	// .globl	_Z3addPiS_S_

.visible .entry _Z3addPiS_S_(
	.param .u64 .ptr .align 1 _Z3addPiS_S__param_0,
	.param .u64 .ptr .align 1 _Z3addPiS_S__param_1,
	.param .u64 .ptr .align 1 _Z3addPiS_S__param_2
)
{
	.reg .pred 	%p<2>;
	.reg .b32 	%r<5>;
	.reg .b64 	%rd<11>;

	ld.param.u64 	%rd1, [_Z3addPiS_S__param_0];
	ld.param.u64 	%rd2, [_Z3addPiS_S__param_1];
	ld.param.u64 	%rd3, [_Z3addPiS_S__param_2];
	mov.u32 	%r1, %ctaid.x;
	setp.gt.u32 	%p1, %r1, 999999999;
	@%p1 bra 	$L__BB0_2;
	cvta.to.global.u64 	%rd4, %rd1;
	cvta.to.global.u64 	%rd5, %rd2;
	cvta.to.global.u64 	%rd6, %rd3;
	mul.wide.u32 	%rd7, %r1, 4;
	add.s64 	%rd8, %rd4, %rd7;
	ld.global.u32 	%r2, [%rd8];
	add.s64 	%rd9, %rd5, %rd7;
	ld.global.u32 	%r3, [%rd9];
	add.s32 	%r4, %r3, %r2;
	add.s64 	%rd10, %rd6, %rd7;
	st.global.u32 	[%rd10], %r4;
$L__BB0_2:
	ret;

}


// ===== COMPILED SASS (sm_100) =====

	.target	sm_100

	.elftype	@"ET_EXEC"


//--------------------- .note.nv.tkinfo           --------------------------
	.section	.note.nv.tkinfo,"",@"SHT_NOTE"
	.sectionflags	@"SHF_NOTE_NV_TKINFO"
	.tkinfo
        /*0018*/ 	.word	0x00000002
        /*0030*/ 	.string	""
        /*0030*/ 	.string	"ptxas"
        /*0030*/ 	.string	"Cuda compilation tools, release 13.0, V13.0.88"
        /*0030*/ 	.string	"Build cuda_13.0.r13.0/compiler.36424714_0"
        /*0030*/ 	.string	"-arch sm_100 -m 64 "



//--------------------- .note.nv.cuinfo           --------------------------
	.section	.note.nv.cuinfo,"",@"SHT_NOTE"
	.sectionflags	@"SHF_NOTE_NV_CUINFO"
        /*0018*/ 	.short	0x0002
        /*001a*/ 	.short	0x0064
        /*001c*/ 	.short	0x0082
	.zero		2


//--------------------- .nv.info                  --------------------------
	.section	.nv.info,"",@"SHT_CUDA_INFO"
	.align	4


	//----- nvinfo : EIATTR_REGCOUNT
	.align		4
        /*0000*/ 	.byte	0x04, 0x2f
        /*0002*/ 	.short	(.L_1 - .L_0)
	.align		4
.L_0:
        /*0004*/ 	.word	index@(_Z3addPiS_S_)
        /*0008*/ 	.word	0x0000000c


	//----- nvinfo : EIATTR_FRAME_SIZE
	.align		4
.L_1:
        /*000c*/ 	.byte	0x04, 0x11
        /*000e*/ 	.short	(.L_3 - .L_2)
	.align		4
.L_2:
        /*0010*/ 	.word	index@(_Z3addPiS_S_)
        /*0014*/ 	.word	0x00000000


	//----- nvinfo : EIATTR_MIN_STACK_SIZE
	.align		4
.L_3:
        /*0018*/ 	.byte	0x04, 0x12
        /*001a*/ 	.short	(.L_5 - .L_4)
	.align		4
.L_4:
        /*001c*/ 	.word	index@(_Z3addPiS_S_)
        /*0020*/ 	.word	0x00000000
.L_5:


//--------------------- .nv.compat                --------------------------
	.section	.nv.compat,"",@"SHT_CUDA_COMPAT_INFO"
	.align	4
        /*0000*/ 	.byte	0x02, 0x09, 0x00, 0x00, 0x02, 0x02, 0x01, 0x00, 0x02, 0x05, 0x05, 0x00, 0x03, 0x07, 0x01, 0x01
        /*0010*/ 	.byte	0x02, 0x03, 0x00, 0x00, 0x02, 0x06, 0x01, 0x00, 0x04, 0x0b, 0x08, 0x00, 0x09, 0x00, 0x00, 0x00
        /*0020*/ 	.byte	0x00, 0x00, 0x00, 0x00


//--------------------- .nv.info._Z3addPiS_S_     --------------------------
	.section	.nv.info._Z3addPiS_S_,"",@"SHT_CUDA_INFO"
	.sectionflags	@""
	.align	4


	//----- nvinfo : EIATTR_CUDA_API_VERSION
	.align		4
        /*0000*/ 	.byte	0x04, 0x37
        /*0002*/ 	.short	(.L_7 - .L_6)
.L_6:
        /*0004*/ 	.word	0x00000082


	//----- nvinfo : EIATTR_KPARAM_INFO
	.align		4
.L_7:
        /*0008*/ 	.byte	0x04, 0x17
        /*000a*/ 	.short	(.L_9 - .L_8)
.L_8:
        /*000c*/ 	.word	0x00000000
        /*0010*/ 	.short	0x0002
        /*0012*/ 	.short	0x0010
        /*0014*/ 	.byte	0x00, 0xf5, 0x21, 0x00


	//----- nvinfo : EIATTR_KPARAM_INFO
	.align		4
.L_9:
        /*0018*/ 	.byte	0x04, 0x17
        /*001a*/ 	.short	(.L_11 - .L_10)
.L_10:
        /*001c*/ 	.word	0x00000000
        /*0020*/ 	.short	0x0001
        /*0022*/ 	.short	0x0008
        /*0024*/ 	.byte	0x00, 0xf5, 0x21, 0x00


	//----- nvinfo : EIATTR_KPARAM_INFO
	.align		4
.L_11:
        /*0028*/ 	.byte	0x04, 0x17
        /*002a*/ 	.short	(.L_13 - .L_12)
.L_12:
        /*002c*/ 	.word	0x00000000
        /*0030*/ 	.short	0x0000
        /*0032*/ 	.short	0x0000
        /*0034*/ 	.byte	0x00, 0xf5, 0x21, 0x00


	//----- nvinfo : EIATTR_SPARSE_MMA_MASK
	.align		4
.L_13:
        /*0038*/ 	.byte	0x03, 0x50
        /*003a*/ 	.short	0x0000


	//----- nvinfo : EIATTR_MAXREG_COUNT
	.align		4
        /*003c*/ 	.byte	0x03, 0x1b
        /*003e*/ 	.short	0x00ff


	//----- nvinfo : EIATTR_MERCURY_ISA_VERSION
	.align		4
        /*0040*/ 	.byte	0x03, 0x5f
        /*0042*/ 	.short	0x0101


	//----- nvinfo : EIATTR_VRC_CTA_INIT_COUNT
	.align		4
        /*0044*/ 	.byte	0x02, 0x4a
	.zero		1
	.zero		1


	//----- nvinfo : EIATTR_EXIT_INSTR_OFFSETS
	.align		4
        /*0048*/ 	.byte	0x04, 0x1c
        /*004a*/ 	.short	(.L_15 - .L_14)


	//   ....[0]....
.L_14:
        /*004c*/ 	.word	0x00000030


	//   ....[1]....
        /*0050*/ 	.word	0x000000f0


	//----- nvinfo : EIATTR_CBANK_PARAM_SIZE
	.align		4
.L_15:
        /*0054*/ 	.byte	0x03, 0x19
        /*0056*/ 	.short	0x0018


	//----- nvinfo : EIATTR_PARAM_CBANK
	.align		4
        /*0058*/ 	.byte	0x04, 0x0a
        /*005a*/ 	.short	(.L_17 - .L_16)
	.align		4
.L_16:
        /*005c*/ 	.word	index@(.nv.constant0._Z3addPiS_S_)
        /*0060*/ 	.short	0x0380
        /*0062*/ 	.short	0x0018


	//----- nvinfo : EIATTR_SW_WAR
	.align		4
.L_17:
        /*0064*/ 	.byte	0x04, 0x36
        /*0066*/ 	.short	(.L_19 - .L_18)
.L_18:
        /*0068*/ 	.word	0x00000008
.L_19:


//--------------------- .nv.callgraph             --------------------------
	.section	.nv.callgraph,"",@"SHT_CUDA_CALLGRAPH"
	.align	4
	.sectionentsize	8
	.align		4
        /*0000*/ 	.word	0x00000000
	.align		4
        /*0004*/ 	.word	0xffffffff
	.align		4
        /*0008*/ 	.word	0x00000000
	.align		4
        /*000c*/ 	.word	0xfffffffe
	.align		4
        /*0010*/ 	.word	0x00000000
	.align		4
        /*0014*/ 	.word	0xfffffffd
	.align		4
        /*0018*/ 	.word	0x00000000
	.align		4
        /*001c*/ 	.word	0xfffffffc


//--------------------- .text._Z3addPiS_S_        --------------------------
	.section	.text._Z3addPiS_S_,"ax",@progbits
	.align	128
        .global         _Z3addPiS_S_
        .type           _Z3addPiS_S_,@function
        .size           _Z3addPiS_S_,(.L_x_1 - _Z3addPiS_S_)
        .other          _Z3addPiS_S_,@"STO_CUDA_ENTRY STV_DEFAULT"
_Z3addPiS_S_:
.text._Z3addPiS_S_:
[----:B------:R-:W-:Y:S01]  /*0000*/  LDC R1, c[0x0][0x37c] ;  /* 0x0000df00ff017b82 */ /* 0x000fe20000000800 */
[----:B------:R-:W0:Y:S02]  /*0010*/  S2R R9, SR_CTAID.X ;  /* 0x0000000000097919 */ /* 0x000e240000002500 */
[----:B0-----:R-:W-:-:S13]  /*0020*/  ISETP.GT.U32.AND P0, PT, R9, 0x3b9ac9ff, PT ;  /* 0x3b9ac9ff0900780c */ /* 0x001fda0003f04070 */
[----:B------:R-:W-:Y:S05]  /*0030*/  @P0 EXIT ;  /* 0x000000000000094d */ /* 0x000fea0003800000 */
[----:B------:R-:W0:Y:S01]  /*0040*/  LDC.64 R2, c[0x0][0x380] ;  /* 0x0000e000ff027b82 */ /* 0x000e220000000a00 */
[----:B------:R-:W1:Y:S07]  /*0050*/  LDCU.64 UR4, c[0x0][0x358] ;  /* 0x00006b00ff0477ac */ /* 0x000e6e0008000a00 */
[----:B------:R-:W2:Y:S08]  /*0060*/  LDC.64 R4, c[0x0][0x388] ;  /* 0x0000e200ff047b82 */ /* 0x000eb00000000a00 */
[----:B------:R-:W3:Y:S01]  /*0070*/  LDC.64 R6, c[0x0][0x390] ;  /* 0x0000e400ff067b82 */ /* 0x000ee20000000a00 */
[----:B0-----:R-:W-:-:S06]  /*0080*/  IMAD.WIDE.U32 R2, R9, 0x4, R2 ;  /* 0x0000000409027825 */ /* 0x001fcc00078e0002 */
[----:B-1----:R-:W4:Y:S01]  /*0090*/  LDG.E R2, desc[UR4][R2.64] ;  /* 0x0000000402027981 */ /* 0x002f22000c1e1900 */
[----:B--2---:R-:W-:-:S06]  /*00a0*/  IMAD.WIDE.U32 R4, R9, 0x4, R4 ;  /* 0x0000000409047825 */ /* 0x004fcc00078e0004 */
[----:B------:R-:W4:Y:S01]  /*00b0*/  LDG.E R5, desc[UR4][R4.64] ;  /* 0x0000000404057981 */ /* 0x000f22000c1e1900 */
[----:B---3--:R-:W-:Y:S01]  /*00c0*/  IMAD.WIDE.U32 R6, R9, 0x4, R6 ;  /* 0x0000000409067825 */ /* 0x008fe200078e0006 */
[----:B----4-:R-:W-:-:S05]  /*00d0*/  IADD3 R9, PT, PT, R2, R5, RZ ;  /* 0x0000000502097210 */ /* 0x010fca0007ffe0ff */
[----:B------:R-:W-:Y:S01]  /*00e0*/  STG.E desc[UR4][R6.64], R9 ;  /* 0x0000000906007986 */ /* 0x000fe2000c101904 */
[----:B------:R-:W-:Y:S05]  /*00f0*/  EXIT ;  /* 0x000000000000794d */ /* 0x000fea0003800000 */
.L_x_0:
[----:B------:R-:W-:-:S00]  /*0100*/  BRA `(.L_x_0) ;  /* 0xfffffffc00fc7947 */ /* 0x000fc0000383ffff */
[----:B------:R-:W-:-:S00]  /*0110*/  NOP ;  /* 0x0000000000007918 */ /* 0x000fc00000000000 */
        /* <DEDUP_REMOVED lines=14> */
.L_x_1:


//--------------------- .nv.shared.reserved.0     --------------------------
	.section	.nv.shared.reserved.0,"aw",@nobits
	.weak		__nv_reservedSMEM_offset_0_alias
	.size		__nv_reservedSMEM_offset_0_alias, 0, 64
	.other		__nv_reservedSMEM_offset_0_alias,@"STO_CUDA_RESERVED_SHARED STV_DEFAULT"
__nv_reservedSMEM_offset_0_alias:
	.zero		0
	.zero		64


//--------------------- .nv.constant0._Z3addPiS_S_ --------------------------
	.section	.nv.constant0._Z3addPiS_S_,"a",@progbits
	.sectionflags	@""
	.align	4
.nv.constant0._Z3addPiS_S_:
	.zero		920


//--------------------- SYMBOLS --------------------------

	.type		.nv.reservedSmem.offset0,@object
	.size		.nv.reservedSmem.offset0,0x4
